	.headerflags	@"EF_CUDA_TEXMODE_UNIFIED EF_CUDA_64BIT_ADDRESS EF_CUDA_ACCELERATORS EF_CUDA_SM90 EF_CUDA_VIRTUAL_SM(EF_CUDA_SM90)"
	.elftype	@"ET_EXEC"


//--------------------- .nv.info                  --------------------------
	.section	.nv.info,"",@"SHT_CUDA_INFO"
	.align	4


	//----- nvinfo : EIATTR_REGCOUNT
	.align		4
        /*0000*/ 	.byte	0x04, 0x2f
        /*0002*/ 	.short	(.L_3 - .L_2)
	.align		4
.L_2:
        /*0004*/ 	.word	index@(triton_poi_fused__native_batch_norm_legit_no_training_add_8)
        /*0008*/ 	.word	0x00000014


	//----- nvinfo : EIATTR_MIN_STACK_SIZE
	.align		4
.L_3:
        /*000c*/ 	.byte	0x04, 0x12
        /*000e*/ 	.short	(.L_5 - .L_4)
	.align		4
.L_4:
        /*0010*/ 	.word	index@(triton_poi_fused__native_batch_norm_legit_no_training_add_8)
        /*0014*/ 	.word	0x00000000


	//----- nvinfo : EIATTR_FRAME_SIZE
	.align		4
.L_5:
        /*0018*/ 	.byte	0x04, 0x11
        /*001a*/ 	.short	(.L_7 - .L_6)
	.align		4
.L_6:
        /*001c*/ 	.word	index@(triton_poi_fused__native_batch_norm_legit_no_training_add_8)
        /*0020*/ 	.word	0x00000000


	//----- nvinfo : EIATTR_MIN_STACK_SIZE
	.align		4
.L_7:
        /*0024*/ 	.byte	0x04, 0x12
        /*0026*/ 	.short	(.L_9 - .L_8)
	.align		4
.L_8:
        /*0028*/ 	.word	index@(triton_poi_fused__native_batch_norm_legit_no_training_add_8)
        /*002c*/ 	.word	0x00000000
.L_9:


//--------------------- .nv.info.triton_poi_fused__native_batch_norm_legit_no_training_add_8 --------------------------
	.section	.nv.info.triton_poi_fused__native_batch_norm_legit_no_training_add_8,"",@"SHT_CUDA_INFO"
	.sectionflags	@""
	.align	4


	//----- nvinfo : EIATTR_CUDA_API_VERSION
	.align		4
        /*0000*/ 	.byte	0x04, 0x37
        /*0002*/ 	.short	(.L_11 - .L_10)
.L_10:
        /*0004*/ 	.word	0x0000007c


	//----- nvinfo : EIATTR_KPARAM_INFO
	.align		4
.L_11:
        /*0008*/ 	.byte	0x04, 0x17
        /*000a*/ 	.short	(.L_13 - .L_12)
.L_12:
        /*000c*/ 	.word	0x00000000
        /*0010*/ 	.short	0x0007
        /*0012*/ 	.short	0x0038
        /*0014*/ 	.byte	0x00, 0xf0, 0x11, 0x00


	//----- nvinfo : EIATTR_KPARAM_INFO
	.align		4
.L_13:
        /*0018*/ 	.byte	0x04, 0x17
        /*001a*/ 	.short	(.L_15 - .L_14)
.L_14:
        /*001c*/ 	.word	0x00000000
        /*0020*/ 	.short	0x0006
        /*0022*/ 	.short	0x0030
        /*0024*/ 	.byte	0x00, 0xf4, 0x21, 0x00


	//----- nvinfo : EIATTR_KPARAM_INFO
	.align		4
.L_15:
        /*0028*/ 	.byte	0x04, 0x17
        /*002a*/ 	.short	(.L_17 - .L_16)
.L_16:
        /*002c*/ 	.word	0x00000000
        /*0030*/ 	.short	0x0005
        /*0032*/ 	.short	0x0028
        /*0034*/ 	.byte	0x00, 0xf4, 0x21, 0x00


	//----- nvinfo : EIATTR_KPARAM_INFO
	.align		4
.L_17:
        /*0038*/ 	.byte	0x04, 0x17
        /*003a*/ 	.short	(.L_19 - .L_18)
.L_18:
        /*003c*/ 	.word	0x00000000
        /*0040*/ 	.short	0x0004
        /*0042*/ 	.short	0x0020
        /*0044*/ 	.byte	0x00, 0xf4, 0x21, 0x00


	//----- nvinfo : EIATTR_KPARAM_INFO
	.align		4
.L_19:
        /*0048*/ 	.byte	0x04, 0x17
        /*004a*/ 	.short	(.L_21 - .L_20)
.L_20:
        /*004c*/ 	.word	0x00000000
        /*0050*/ 	.short	0x0003
        /*0052*/ 	.short	0x0018
        /*0054*/ 	.byte	0x00, 0xf4, 0x21, 0x00


	//----- nvinfo : EIATTR_KPARAM_INFO
	.align		4
.L_21:
        /*0058*/ 	.byte	0x04, 0x17
        /*005a*/ 	.short	(.L_23 - .L_22)
.L_22:
        /*005c*/ 	.word	0x00000000
        /*0060*/ 	.short	0x0002
        /*0062*/ 	.short	0x0010
        /*0064*/ 	.byte	0x00, 0xf4, 0x21, 0x00


	//----- nvinfo : EIATTR_KPARAM_INFO
	.align		4
.L_23:
        /*0068*/ 	.byte	0x04, 0x17
        /*006a*/ 	.short	(.L_25 - .L_24)
.L_24:
        /*006c*/ 	.word	0x00000000
        /*0070*/ 	.short	0x0001
        /*0072*/ 	.short	0x0008
        /*0074*/ 	.byte	0x00, 0xf4, 0x21, 0x00


	//----- nvinfo : EIATTR_KPARAM_INFO
	.align		4
.L_25:
        /*0078*/ 	.byte	0x04, 0x17
        /*007a*/ 	.short	(.L_27 - .L_26)
.L_26:
        /*007c*/ 	.word	0x00000000
        /*0080*/ 	.short	0x0000
        /*0082*/ 	.short	0x0000
        /*0084*/ 	.byte	0x00, 0xf4, 0x21, 0x00


	//----- nvinfo : EIATTR_SPARSE_MMA_MASK
	.align		4
.L_27:
        /*0088*/ 	.byte	0x03, 0x50
        /*008a*/ 	.short	0x0000


	//----- nvinfo : EIATTR_MAXREG_COUNT
	.align		4
        /*008c*/ 	.byte	0x03, 0x1b
        /*008e*/ 	.short	0x00ff


	//----- nvinfo : EIATTR_EXIT_INSTR_OFFSETS
	.align		4
        /*0090*/ 	.byte	0x04, 0x1c
        /*0092*/ 	.short	(.L_29 - .L_28)


	//   ....[0]....
.L_28:
        /*0094*/ 	.word	0x000003d0


	//----- nvinfo : EIATTR_REQNTID
	.align		4
.L_29:
        /*0098*/ 	.byte	0x04, 0x10
        /*009a*/ 	.short	(.L_31 - .L_30)
.L_30:
        /*009c*/ 	.word	0x00000080
        /*00a0*/ 	.word	0x00000001
        /*00a4*/ 	.word	0x00000001


	//----- nvinfo : EIATTR_CBANK_PARAM_SIZE
	.align		4
.L_31:
        /*00a8*/ 	.byte	0x03, 0x19
        /*00aa*/ 	.short	0x003c


	//----- nvinfo : EIATTR_PARAM_CBANK
	.align		4
        /*00ac*/ 	.byte	0x04, 0x0a
        /*00ae*/ 	.short	(.L_33 - .L_32)
	.align		4
.L_32:
        /*00b0*/ 	.word	index@(.nv.constant0.triton_poi_fused__native_batch_norm_legit_no_training_add_8)
        /*00b4*/ 	.short	0x0210
        /*00b6*/ 	.short	0x003c


	//----- nvinfo : EIATTR_SW_WAR
	.align		4
.L_33:
        /*00b8*/ 	.byte	0x04, 0x36
        /*00ba*/ 	.short	(.L_35 - .L_34)
.L_34:
        /*00bc*/ 	.word	0x00000008
.L_35:


//--------------------- .nv.callgraph             --------------------------
	.section	.nv.callgraph,"",@"SHT_CUDA_CALLGRAPH"
	.align	4
	.sectionentsize	8
	.align		4
        /*0000*/ 	.word	0x00000000
	.align		4
        /*0004*/ 	.word	0xffffffff
	.align		4
        /*0008*/ 	.word	0x00000000
	.align		4
        /*000c*/ 	.word	0xfffffffe
	.align		4
        /*0010*/ 	.word	0x00000000
	.align		4
        /*0014*/ 	.word	0xfffffffd
	.align		4
        /*0018*/ 	.word	0x00000000
	.align		4
        /*001c*/ 	.word	0xfffffffc


//--------------------- .nv.constant4             --------------------------
	.section	.nv.constant4,"a",@progbits
	.align	8
	.align		8
.nv.constant4:
        /*0000*/ 	.dword	_$_str
	.align		8
        /*0008*/ 	.dword	_$_str_$_2


//--------------------- .text.triton_poi_fused__native_batch_norm_legit_no_training_add_8 --------------------------
	.section	.text.triton_poi_fused__native_batch_norm_legit_no_training_add_8,"ax",@progbits
	.align	128
        .global         triton_poi_fused__native_batch_norm_legit_no_training_add_8
        .type           triton_poi_fused__native_batch_norm_legit_no_training_add_8,@function
        .size           triton_poi_fused__native_batch_norm_legit_no_training_add_8,(.L_x_1 - triton_poi_fused__native_batch_norm_legit_no_training_add_8)
        .other          triton_poi_fused__native_batch_norm_legit_no_training_add_8,@"STO_CUDA_ENTRY STV_DEFAULT"
triton_poi_fused__native_batch_norm_legit_no_training_add_8:
.text.triton_poi_fused__native_batch_norm_legit_no_training_add_8:
[----:B------:R-:W-:Y:S01]  /*0000*/  LDC R1, c[0x0][0x28] ;  /* 0x00000a00ff017b82 */ /* 0x000fe20000000800 */
[----:B------:R-:W1:Y:S07]  /*0010*/  S2R R0, SR_TID.X ;  /* 0x0000000000007919 */ /* 0x000e6e0000002100 */
[----:B------:R-:W2:Y:S01]  /*0020*/  LDC.64 R2, c[0x0][0x228] ;  /* 0x00008a00ff027b82 */ /* 0x000ea20000000a00 */
[----:B------:R-:W-:Y:S01]  /*0030*/  ULDC.64 UR4, c[0x0][0x208] ;  /* 0x0000820000047ab9 */ /* 0x000fe20000000a00 */
[----:B------:R-:W3:Y:S06]  /*0040*/  S2R R5, SR_CTAID.X ;  /* 0x0000000000057919 */ /* 0x000eec0000002500 */
[----:B------:R-:W4:Y:S08]  /*0050*/  LDC.64 R6, c[0x0][0x220] ;  /* 0x00008800ff067b82 */ /* 0x000f300000000a00 */
[----:B------:R-:W5:Y:S08]  /*0060*/  LDC.64 R8, c[0x0][0x230] ;  /* 0x00008c00ff087b82 */ /* 0x000f700000000a00 */
[----:B------:R-:W5:Y:S01]  /*0070*/  LDC.64 R12, c[0x0][0x238] ;  /* 0x00008e00ff0c7b82 */ /* 0x000f620000000a00 */
[----:B-1----:R-:W-:-:S07]  /*0080*/  SHF.L.U32 R0, R0, 0x1, RZ ;  /* 0x0000000100007819 */ /* 0x002fce00000006ff */
[----:B------:R-:W1:Y:S01]  /*0090*/  LDC.64 R10, c[0x0][0x210] ;  /* 0x00008400ff0a7b82 */ /* 0x000e620000000a00 */
[----:B------:R-:W-:-:S04]  /*00a0*/  LOP3.LUT R0, R0, 0xfe, RZ, 0xc0, !PT ;  /* 0x000000fe00007812 */ /* 0x000fc800078ec0ff */
[----:B---3--:R-:W-:-:S05]  /*00b0*/  LEA R0, R5, R0, 0x8 ;  /* 0x0000000005007211 */ /* 0x008fca00078e40ff */
[----:B------:R-:W-:-:S05]  /*00c0*/  IMAD.HI R4, R0, 0x2aaaaaab, RZ ;  /* 0x2aaaaaab00047827 */ /* 0x000fca00078e02ff */
[----:B------:R-:W-:-:S04]  /*00d0*/  SHF.R.U32.HI R5, RZ, 0x1f, R4 ;  /* 0x0000001fff057819 */ /* 0x000fc80000011604 */
[----:B------:R-:W-:-:S05]  /*00e0*/  LEA.HI R5, R4, R5, RZ, 0x1e ;  /* 0x0000000504057211 */ /* 0x000fca00078ff0ff */
[----:B------:R-:W-:Y:S02]  /*00f0*/  IMAD R15, R5, -0x18, R0 ;  /* 0xffffffe8050f7824 */ /* 0x000fe400078e0200 */
[----:B------:R-:W3:Y:S02]  /*0100*/  LDC.64 R4, c[0x0][0x218] ;  /* 0x00008600ff047b82 */ /* 0x000ee40000000a00 */
[----:B--2---:R-:W-:-:S06]  /*0110*/  IMAD.WIDE R2, R15, 0x4, R2 ;  /* 0x000000040f027825 */ /* 0x004fcc00078e0202 */
[----:B------:R-:W2:Y:S01]  /*0120*/  LDG.E.EL.64 R2, desc[UR4][R2.64] ;  /* 0x0000000402027981 */ /* 0x000ea2000c2e1b00 */
[----:B----4-:R-:W-:-:S04]  /*0130*/  IMAD.WIDE R6, R15, 0x4, R6 ;  /* 0x000000040f067825 */ /* 0x010fc800078e0206 */
[C---:B-----5:R-:W-:Y:S02]  /*0140*/  IMAD.WIDE R8, R15.reuse, 0x4, R8 ;  /* 0x000000040f087825 */ /* 0x060fe400078e0208 */
[----:B------:R-:W4:Y:S02]  /*0150*/  LDG.E.EL.64 R6, desc[UR4][R6.64] ;  /* 0x0000000406067981 */ /* 0x000f24000c2e1b00 */
[----:B0-----:R-:W-:Y:S02]  /*0160*/  IMAD.WIDE R12, R15, 0x4, R12 ;  /* 0x000000040f0c7825 */ /* 0x001fe400078e020c */
[----:B------:R-:W5:Y:S02]  /*0170*/  LDG.E.EL.64 R8, desc[UR4][R8.64] ;  /* 0x0000000408087981 */ /* 0x000f64000c2e1b00 */
[C---:B-1----:R-:W-:Y:S02]  /*0180*/  IMAD.WIDE R10, R0.reuse, 0x4, R10 ;  /* 0x00000004000a7825 */ /* 0x042fe400078e020a */
[----:B------:R-:W5:Y:S02]  /*0190*/  LDG.E.EL.64 R12, desc[UR4][R12.64] ;  /* 0x000000040c0c7981 */ /* 0x000f64000c2e1b00 */
[----:B---3--:R-:W-:-:S02]  /*01a0*/  IMAD.WIDE R4, R0, 0x4, R4 ;  /* 0x0000000400047825 */ /* 0x008fc400078e0204 */
[----:B------:R-:W3:Y:S04]  /*01b0*/  LDG.E.64 R10, desc[UR4][R10.64] ;  /* 0x000000040a0a7981 */ /* 0x000ee8000c1e1b00 */
[----:B------:R-:W4:Y:S01]  /*01c0*/  LDG.E.64 R4, desc[UR4][R4.64] ;  /* 0x0000000404047981 */ /* 0x000f22000c1e1b00 */
[----:B------:R-:W-:Y:S01]  /*01d0*/  HFMA2.MMA R16, -RZ, RZ, 1.625, 0 ;  /* 0x3e800000ff107435 */ /* 0x000fe200000001ff */
[----:B--2---:R-:W-:Y:S01]  /*01e0*/  FADD R2, R2, 9.9999997473787516356e-06 ;  /* 0x3727c5ac02027421 */ /* 0x004fe20000000000 */
[----:B------:R-:W-:-:S03]  /*01f0*/  FADD R3, R3, 9.9999997473787516356e-06 ;  /* 0x3727c5ac03037421 */ /* 0x000fc60000000000 */
[----:B------:R-:W0:Y:S08]  /*0200*/  MUFU.SQRT R14, R2 ;  /* 0x00000002000e7308 */ /* 0x000e300000002000 */
[----:B------:R1:W2:Y:S01]  /*0210*/  MUFU.SQRT R15, R3 ;  /* 0x00000003000f7308 */ /* 0x0002a20000002000 */
[C---:B0-----:R-:W-:Y:S02]  /*0220*/  FSETP.GT.AND P0, PT, R14.reuse, 8.50705917302346158658e+37, PT ;  /* 0x7e8000000e00780b */ /* 0x041fe40003f04000 */
[----:B------:R-:W-:Y:S01]  /*0230*/  FSETP.GEU.AND P2, PT, R14, 1.175494350822287508e-38, PT ;  /* 0x008000000e00780b */ /* 0x000fe20003f4e000 */
[----:B-1----:R-:W0:Y:S01]  /*0240*/  LDC.64 R2, c[0x0][0x240] ;  /* 0x00009000ff027b82 */ /* 0x002e220000000a00 */
[----:B--2---:R-:W-:-:S02]  /*0250*/  FSETP.GT.AND P1, PT, R15, 8.50705917302346158658e+37, PT ;  /* 0x7e8000000f00780b */ /* 0x004fc40003f24000 */
[----:B------:R-:W-:-:S07]  /*0260*/  FSETP.GEU.AND P3, PT, R15, 1.175494350822287508e-38, PT ;  /* 0x008000000f00780b */ /* 0x000fce0003f6e000 */
[----:B------:R-:W-:-:S04]  /*0270*/  @P0 FMUL R14, R14, 0.25 ;  /* 0x3e8000000e0e0820 */ /* 0x000fc80000400000 */
[----:B------:R-:W-:Y:S01]  /*0280*/  @!P2 FMUL R14, R14, 16777216 ;  /* 0x4b8000000e0ea820 */ /* 0x000fe20000400000 */
[----:B------:R-:W-:-:S04]  /*0290*/  @P1 FMUL R15, R15, 0.25 ;  /* 0x3e8000000f0f1820 */ /* 0x000fc80000400000 */
[----:B------:R-:W-:Y:S01]  /*02a0*/  @!P3 FMUL R15, R15, 16777216 ;  /* 0x4b8000000f0fb820 */ /* 0x000fe20000400000 */
[----:B------:R-:W1:Y:S01]  /*02b0*/  MUFU.RCP R14, R14 ;  /* 0x0000000e000e7308 */ /* 0x000e620000001000 */
[----:B------:R-:W-:-:S07]  /*02c0*/  FSEL R17, R16, 1, P0 ;  /* 0x3f80000010117808 */ /* 0x000fce0000000000 */
[----:B------:R-:W2:Y:S01]  /*02d0*/  MUFU.RCP R15, R15 ;  /* 0x0000000f000f7308 */ /* 0x000ea20000001000 */
[----:B------:R-:W-:Y:S01]  /*02e0*/  FSEL R16, R16, 1, P1 ;  /* 0x3f80000010107808 */ /* 0x000fe20000800000 */
[----:B------:R-:W-:-:S04]  /*02f0*/  @!P2 FMUL R17, R17, 16777216 ;  /* 0x4b8000001111a820 */ /* 0x000fc80000400000 */
[----:B------:R-:W-:Y:S01]  /*0300*/  @!P3 FMUL R16, R16, 16777216 ;  /* 0x4b8000001010b820 */ /* 0x000fe20000400000 */
[----:B----4-:R-:W-:Y:S01]  /*0310*/  FADD R5, R5, -R7 ;  /* 0x8000000705057221 */ /* 0x010fe20000000000 */
[----:B------:R-:W-:Y:S01]  /*0320*/  FADD R4, R4, -R6 ;  /* 0x8000000604047221 */ /* 0x000fe20000000000 */
[----:B-1----:R-:W-:Y:S01]  /*0330*/  FMUL R17, R14, R17 ;  /* 0x000000110e117220 */ /* 0x002fe20000400000 */
[----:B--2---:R-:W-:-:S03]  /*0340*/  FMUL R16, R15, R16 ;  /* 0x000000100f107220 */ /* 0x004fc60000400000 */
[----:B------:R-:W-:Y:S01]  /*0350*/  FMUL R17, R4, R17 ;  /* 0x0000001104117220 */ /* 0x000fe20000400000 */
[----:B------:R-:W-:-:S03]  /*0360*/  FMUL R16, R5, R16 ;  /* 0x0000001005107220 */ /* 0x000fc60000400000 */
[----:B-----5:R-:W-:Y:S01]  /*0370*/  FFMA R17, R8, R17, R12 ;  /* 0x0000001108117223 */ /* 0x020fe2000000000c */
[----:B------:R-:W-:Y:S01]  /*0380*/  FFMA R16, R9, R16, R13 ;  /* 0x0000001009107223 */ /* 0x000fe2000000000d */
[----:B0-----:R-:W-:-:S04]  /*0390*/  IMAD.WIDE R2, R0, 0x4, R2 ;  /* 0x0000000400027825 */ /* 0x001fc800078e0202 */
[----:B---3--:R-:W-:Y:S01]  /*03a0*/  FADD R10, R10, R17 ;  /* 0x000000110a0a7221 */ /* 0x008fe20000000000 */
[----:B------:R-:W-:-:S05]  /*03b0*/  FADD R11, R11, R16 ;  /* 0x000000100b0b7221 */ /* 0x000fca0000000000 */
[----:B------:R-:W-:Y:S01]  /*03c0*/  STG.E.64 desc[UR4][R2.64], R10 ;  /* 0x0000000a02007986 */ /* 0x000fe2000c101b04 */
[----:B------:R-:W-:Y:S05]  /*03d0*/  EXIT ;  /* 0x000000000000794d */ /* 0x000fea0003800000 */
.L_x_0:
[----:B------:R-:W-:-:S00]  /*03e0*/  BRA `(.L_x_0) ;  /* 0xfffffffc00fc7947 */ /* 0x000fc0000383ffff */
[----:B------:R-:W-:-:S00]  /*03f0*/  NOP ;  /* 0x0000000000007918 */ /* 0x000fc00000000000 */
        /* <DEDUP_REMOVED lines=8> */
.L_x_1:


//--------------------- .nv.global.init           --------------------------
	.section	.nv.global.init,"aw",@progbits
.nv.global.init:
	.type		_$_str,@object
	.size		_$_str,(_$_str_$_2 - _$_str)
_$_str:
        /*0000*/ 	.byte	0x5f, 0x5f, 0x43, 0x55, 0x44, 0x41, 0x5f, 0x46, 0x54, 0x5a, 0x00
	.type		_$_str_$_2,@object
	.size		_$_str_$_2,(.L_1 - _$_str_$_2)
_$_str_$_2:
        /*000b*/ 	.byte	0x5f, 0x5f, 0x43, 0x55, 0x44, 0x41, 0x5f, 0x50, 0x52, 0x45, 0x43, 0x5f, 0x53, 0x51, 0x52, 0x54
        /*001b*/ 	.byte	0x00
.L_1:


//--------------------- .nv.constant0.triton_poi_fused__native_batch_norm_legit_no_training_add_8 --------------------------
	.section	.nv.constant0.triton_poi_fused__native_batch_norm_legit_no_training_add_8,"a",@progbits
	.sectionflags	@""
	.align	4
.nv.constant0.triton_poi_fused__native_batch_norm_legit_no_training_add_8:
	.zero		588
